//
// Generated by NVIDIA NVVM Compiler
//
// Compiler Build ID: CL-36424714
// Cuda compilation tools, release 13.0, V13.0.88
// Based on NVVM 20.0.0
//

.version 9.0
.target sm_100
.address_size 64

	// .globl	_Z14ultimateTaskeriiPiS_S_S_S_S_S_

.visible .entry _Z14ultimateTaskeriiPiS_S_S_S_S_S_(
	.param .u32 _Z14ultimateTaskeriiPiS_S_S_S_S_S__param_0,
	.param .u32 _Z14ultimateTaskeriiPiS_S_S_S_S_S__param_1,
	.param .u64 .ptr .align 1 _Z14ultimateTaskeriiPiS_S_S_S_S_S__param_2,
	.param .u64 .ptr .align 1 _Z14ultimateTaskeriiPiS_S_S_S_S_S__param_3,
	.param .u64 .ptr .align 1 _Z14ultimateTaskeriiPiS_S_S_S_S_S__param_4,
	.param .u64 .ptr .align 1 _Z14ultimateTaskeriiPiS_S_S_S_S_S__param_5,
	.param .u64 .ptr .align 1 _Z14ultimateTaskeriiPiS_S_S_S_S_S__param_6,
	.param .u64 .ptr .align 1 _Z14ultimateTaskeriiPiS_S_S_S_S_S__param_7,
	.param .u64 .ptr .align 1 _Z14ultimateTaskeriiPiS_S_S_S_S_S__param_8
)
{
	.reg .pred 	%p<39>;
	.reg .b16 	%rs<11>;
	.reg .b32 	%r<96>;
	.reg .b64 	%rd<76>;

	ld.param.u32 	%r42, [_Z14ultimateTaskeriiPiS_S_S_S_S_S__param_0];
	ld.param.u32 	%r43, [_Z14ultimateTaskeriiPiS_S_S_S_S_S__param_1];
	ld.param.u64 	%rd24, [_Z14ultimateTaskeriiPiS_S_S_S_S_S__param_2];
	ld.param.u64 	%rd25, [_Z14ultimateTaskeriiPiS_S_S_S_S_S__param_3];
	ld.param.u64 	%rd26, [_Z14ultimateTaskeriiPiS_S_S_S_S_S__param_4];
	ld.param.u64 	%rd27, [_Z14ultimateTaskeriiPiS_S_S_S_S_S__param_5];
	ld.param.u64 	%rd28, [_Z14ultimateTaskeriiPiS_S_S_S_S_S__param_6];
	ld.param.u64 	%rd29, [_Z14ultimateTaskeriiPiS_S_S_S_S_S__param_7];
	ld.param.u64 	%rd30, [_Z14ultimateTaskeriiPiS_S_S_S_S_S__param_8];
	cvta.to.global.u64 	%rd1, %rd24;
	cvta.to.global.u64 	%rd2, %rd26;
	cvta.to.global.u64 	%rd3, %rd27;
	cvta.to.global.u64 	%rd4, %rd30;
	cvta.to.global.u64 	%rd5, %rd25;
	cvta.to.global.u64 	%rd6, %rd29;
	cvta.to.global.u64 	%rd7, %rd28;
	mov.u32 	%r1, %tid.x;
	setp.ne.s32 	%p1, %r1, 0;
	@%p1 bra 	$L__BB0_25;
	setp.lt.s32 	%p2, %r43, 1;
	@%p2 bra 	$L__BB0_13;
	and.b32  	%r2, %r43, 7;
	setp.lt.u32 	%p3, %r43, 8;
	mov.b32 	%r79, 0;
	@%p3 bra 	$L__BB0_5;
	and.b32  	%r79, %r43, 2147483640;
	neg.s32 	%r82, %r79;
	add.s64 	%rd73, %rd2, 16;
	add.s64 	%rd72, %rd3, 16;
$L__BB0_4:
	.pragma "nounroll";
	mov.b32 	%r45, -1;
	st.global.u32 	[%rd73+-16], %r45;
	st.global.u32 	[%rd72+-16], %r45;
	st.global.u32 	[%rd73+-12], %r45;
	st.global.u32 	[%rd72+-12], %r45;
	st.global.u32 	[%rd73+-8], %r45;
	st.global.u32 	[%rd72+-8], %r45;
	st.global.u32 	[%rd73+-4], %r45;
	st.global.u32 	[%rd72+-4], %r45;
	st.global.u32 	[%rd73], %r45;
	st.global.u32 	[%rd72], %r45;
	st.global.u32 	[%rd73+4], %r45;
	st.global.u32 	[%rd72+4], %r45;
	st.global.u32 	[%rd73+8], %r45;
	st.global.u32 	[%rd72+8], %r45;
	st.global.u32 	[%rd73+12], %r45;
	st.global.u32 	[%rd72+12], %r45;
	add.s32 	%r82, %r82, 8;
	add.s64 	%rd73, %rd73, 32;
	add.s64 	%rd72, %rd72, 32;
	setp.eq.s32 	%p4, %r82, 0;
	@%p4 bra 	$L__BB0_5;
	bra.uni 	$L__BB0_4;
$L__BB0_5:
	setp.eq.s32 	%p5, %r2, 0;
	@%p5 bra 	$L__BB0_13;
	and.b32  	%r6, %r43, 3;
	setp.lt.u32 	%p6, %r2, 4;
	@%p6 bra 	$L__BB0_8;
	mul.wide.u32 	%rd31, %r79, 4;
	add.s64 	%rd32, %rd2, %rd31;
	mov.b32 	%r46, -1;
	st.global.u32 	[%rd32], %r46;
	add.s64 	%rd33, %rd3, %rd31;
	st.global.u32 	[%rd33], %r46;
	st.global.u32 	[%rd32+4], %r46;
	st.global.u32 	[%rd33+4], %r46;
	st.global.u32 	[%rd32+8], %r46;
	st.global.u32 	[%rd33+8], %r46;
	st.global.u32 	[%rd32+12], %r46;
	st.global.u32 	[%rd33+12], %r46;
	add.s32 	%r79, %r79, 4;
$L__BB0_8:
	setp.eq.s32 	%p7, %r6, 0;
	@%p7 bra 	$L__BB0_13;
	setp.eq.s32 	%p8, %r6, 1;
	@%p8 bra 	$L__BB0_11;
	mul.wide.u32 	%rd34, %r79, 4;
	add.s64 	%rd35, %rd2, %rd34;
	mov.b32 	%r47, -1;
	st.global.u32 	[%rd35], %r47;
	add.s64 	%rd36, %rd3, %rd34;
	st.global.u32 	[%rd36], %r47;
	st.global.u32 	[%rd35+4], %r47;
	st.global.u32 	[%rd36+4], %r47;
	add.s32 	%r79, %r79, 2;
$L__BB0_11:
	and.b32  	%r48, %r43, 1;
	setp.eq.b32 	%p9, %r48, 1;
	not.pred 	%p10, %p9;
	@%p10 bra 	$L__BB0_13;
	mul.wide.u32 	%rd37, %r79, 4;
	add.s64 	%rd38, %rd2, %rd37;
	mov.b32 	%r49, -1;
	st.global.u32 	[%rd38], %r49;
	add.s64 	%rd39, %rd3, %rd37;
	st.global.u32 	[%rd39], %r49;
$L__BB0_13:
	setp.lt.s32 	%p11, %r42, 1;
	@%p11 bra 	$L__BB0_25;
	and.b32  	%r11, %r42, 7;
	setp.lt.u32 	%p12, %r42, 8;
	mov.b32 	%r84, 0;
	@%p12 bra 	$L__BB0_17;
	and.b32  	%r84, %r42, 2147483640;
	neg.s32 	%r83, %r84;
	add.s64 	%rd75, %rd6, 16;
	add.s64 	%rd74, %rd4, 16;
$L__BB0_16:
	.pragma "nounroll";
	mov.b32 	%r51, -1;
	st.global.u32 	[%rd75+-16], %r51;
	st.global.u32 	[%rd74+-16], %r51;
	st.global.u32 	[%rd75+-12], %r51;
	st.global.u32 	[%rd74+-12], %r51;
	st.global.u32 	[%rd75+-8], %r51;
	st.global.u32 	[%rd74+-8], %r51;
	st.global.u32 	[%rd75+-4], %r51;
	st.global.u32 	[%rd74+-4], %r51;
	st.global.u32 	[%rd75], %r51;
	st.global.u32 	[%rd74], %r51;
	st.global.u32 	[%rd75+4], %r51;
	st.global.u32 	[%rd74+4], %r51;
	st.global.u32 	[%rd75+8], %r51;
	st.global.u32 	[%rd74+8], %r51;
	st.global.u32 	[%rd75+12], %r51;
	st.global.u32 	[%rd74+12], %r51;
	add.s32 	%r83, %r83, 8;
	add.s64 	%rd75, %rd75, 32;
	add.s64 	%rd74, %rd74, 32;
	setp.ne.s32 	%p13, %r83, 0;
	@%p13 bra 	$L__BB0_16;
$L__BB0_17:
	setp.eq.s32 	%p14, %r11, 0;
	@%p14 bra 	$L__BB0_25;
	and.b32  	%r19, %r42, 3;
	setp.lt.u32 	%p15, %r11, 4;
	@%p15 bra 	$L__BB0_20;
	mul.wide.u32 	%rd40, %r84, 4;
	add.s64 	%rd41, %rd6, %rd40;
	mov.b32 	%r52, -1;
	st.global.u32 	[%rd41], %r52;
	add.s64 	%rd42, %rd4, %rd40;
	st.global.u32 	[%rd42], %r52;
	st.global.u32 	[%rd41+4], %r52;
	st.global.u32 	[%rd42+4], %r52;
	st.global.u32 	[%rd41+8], %r52;
	st.global.u32 	[%rd42+8], %r52;
	st.global.u32 	[%rd41+12], %r52;
	st.global.u32 	[%rd42+12], %r52;
	add.s32 	%r84, %r84, 4;
$L__BB0_20:
	setp.eq.s32 	%p16, %r19, 0;
	@%p16 bra 	$L__BB0_25;
	setp.eq.s32 	%p17, %r19, 1;
	@%p17 bra 	$L__BB0_23;
	mul.wide.u32 	%rd43, %r84, 4;
	add.s64 	%rd44, %rd6, %rd43;
	mov.b32 	%r53, -1;
	st.global.u32 	[%rd44], %r53;
	add.s64 	%rd45, %rd4, %rd43;
	st.global.u32 	[%rd45], %r53;
	st.global.u32 	[%rd44+4], %r53;
	st.global.u32 	[%rd45+4], %r53;
	add.s32 	%r84, %r84, 2;
$L__BB0_23:
	and.b32  	%r54, %r42, 1;
	setp.eq.b32 	%p18, %r54, 1;
	not.pred 	%p19, %p18;
	@%p19 bra 	$L__BB0_25;
	mul.wide.u32 	%rd46, %r84, 4;
	add.s64 	%rd47, %rd6, %rd46;
	mov.b32 	%r55, -1;
	st.global.u32 	[%rd47], %r55;
	add.s64 	%rd48, %rd4, %rd46;
	st.global.u32 	[%rd48], %r55;
$L__BB0_25:
	bar.sync 	0;
	setp.lt.s32 	%p20, %r43, 1;
	@%p20 bra 	$L__BB0_57;
	mul.wide.u32 	%rd49, %r1, 4;
	add.s64 	%rd20, %rd7, %rd49;
	mov.b32 	%r95, -1;
	mov.b32 	%r87, 0;
$L__BB0_27:
	setp.lt.s32 	%p21, %r42, 1;
	mov.b32 	%r58, 0;
	st.global.u32 	[%rd20], %r58;
	mov.b16 	%rs10, 0;
	@%p21 bra 	$L__BB0_33;
	mul.wide.u32 	%rd50, %r87, 4;
	add.s64 	%rd51, %rd5, %rd50;
	ld.global.u32 	%r26, [%rd51];
	mov.b32 	%r89, 0;
	bra.uni 	$L__BB0_30;
$L__BB0_29:
	add.s32 	%r89, %r89, 1;
	setp.eq.s32 	%p23, %r89, %r42;
	@%p23 bra 	$L__BB0_33;
$L__BB0_30:
	mul.wide.u32 	%rd52, %r89, 4;
	add.s64 	%rd53, %rd6, %rd52;
	ld.global.u32 	%r60, [%rd53];
	setp.ne.s32 	%p22, %r60, %r26;
	@%p22 bra 	$L__BB0_29;
	add.s64 	%rd55, %rd4, %rd52;
	ld.global.u32 	%r61, [%rd55];
	setp.ne.s32 	%p24, %r61, %r1;
	@%p24 bra 	$L__BB0_33;
	add.s64 	%rd57, %rd3, %rd50;
	st.global.u32 	[%rd57], %r1;
	mov.b16 	%rs10, 1;
$L__BB0_33:
	bar.sync 	0;
	mul.wide.u32 	%rd58, %r87, 4;
	add.s64 	%rd21, %rd3, %rd58;
	ld.global.u32 	%r62, [%rd21];
	setp.ne.s32 	%p25, %r62, -1;
	add.s64 	%rd22, %rd2, %rd58;
	@%p25 bra 	$L__BB0_50;
	setp.ne.s32 	%p26, %r95, -1;
	@%p26 bra 	$L__BB0_36;
	mov.b32 	%r68, 0;
	st.global.u32 	[%rd20], %r68;
	bra.uni 	$L__BB0_41;
$L__BB0_36:
	mul.wide.s32 	%rd59, %r95, 4;
	add.s64 	%rd60, %rd2, %rd59;
	ld.global.u32 	%r64, [%rd60];
	add.s64 	%rd61, %rd1, %rd59;
	ld.global.u32 	%r65, [%rd61];
	add.s32 	%r29, %r65, %r64;
	setp.eq.s32 	%p27, %r87, 0;
	mov.b32 	%r90, 0;
	@%p27 bra 	$L__BB0_38;
	ld.global.u32 	%r90, [%rd22+-4];
$L__BB0_38:
	setp.lt.s32 	%p28, %r90, %r29;
	@%p28 bra 	$L__BB0_40;
	mov.b32 	%r66, 0;
	st.global.u32 	[%rd20], %r66;
	bra.uni 	$L__BB0_41;
$L__BB0_40:
	mov.b32 	%r67, 1;
	st.global.u32 	[%rd20], %r67;
$L__BB0_41:
	setp.lt.s32 	%p29, %r42, 1;
	bar.sync 	0;
	@%p29 bra 	$L__BB0_50;
	mov.b32 	%r91, 0;
$L__BB0_43:
	mul.wide.u32 	%rd62, %r91, 4;
	add.s64 	%rd63, %rd7, %rd62;
	ld.global.u32 	%r70, [%rd63];
	setp.ne.s32 	%p30, %r70, 0;
	@%p30 bra 	$L__BB0_49;
	setp.ne.s32 	%p32, %r91, %r1;
	@%p32 bra 	$L__BB0_50;
	st.global.u32 	[%rd21], %r1;
	mov.b32 	%r92, 0;
	bra.uni 	$L__BB0_47;
$L__BB0_46:
	add.s32 	%r92, %r92, 1;
	setp.eq.s32 	%p34, %r92, %r42;
	mov.b16 	%rs10, 1;
	@%p34 bra 	$L__BB0_50;
$L__BB0_47:
	mul.wide.u32 	%rd64, %r92, 4;
	add.s64 	%rd23, %rd6, %rd64;
	ld.global.u32 	%r72, [%rd23];
	setp.ne.s32 	%p33, %r72, -1;
	@%p33 bra 	$L__BB0_46;
	mul.wide.u32 	%rd65, %r87, 4;
	add.s64 	%rd66, %rd5, %rd65;
	ld.global.u32 	%r73, [%rd66];
	st.global.u32 	[%rd23], %r73;
	add.s64 	%rd68, %rd4, %rd64;
	st.global.u32 	[%rd68], %r1;
	mov.b16 	%rs10, 1;
	bra.uni 	$L__BB0_50;
$L__BB0_49:
	add.s32 	%r91, %r91, 1;
	setp.ne.s32 	%p31, %r91, %r42;
	@%p31 bra 	$L__BB0_43;
$L__BB0_50:
	bar.sync 	0;
	setp.eq.s16 	%p35, %rs10, 0;
	@%p35 bra 	$L__BB0_56;
	setp.eq.s32 	%p36, %r87, 0;
	mov.b32 	%r93, 0;
	@%p36 bra 	$L__BB0_53;
	ld.global.u32 	%r93, [%rd22+-4];
$L__BB0_53:
	setp.eq.s32 	%p37, %r95, -1;
	mov.b32 	%r94, 0;
	@%p37 bra 	$L__BB0_55;
	mul.wide.s32 	%rd69, %r95, 4;
	add.s64 	%rd70, %rd1, %rd69;
	ld.global.u32 	%r76, [%rd70];
	add.s64 	%rd71, %rd2, %rd69;
	ld.global.u32 	%r77, [%rd71];
	add.s32 	%r94, %r77, %r76;
$L__BB0_55:
	max.s32 	%r78, %r94, %r93;
	st.global.u32 	[%rd22], %r78;
	mov.u32 	%r95, %r87;
$L__BB0_56:
	bar.sync 	0;
	add.s32 	%r87, %r87, 1;
	setp.ne.s32 	%p38, %r87, %r43;
	@%p38 bra 	$L__BB0_27;
$L__BB0_57:
	ret;

}


// ===== COMPILED SASS (sm_100) =====

	.target	sm_100

	.elftype	@"ET_EXEC"


//--------------------- .note.nv.tkinfo           --------------------------
	.section	.note.nv.tkinfo,"",@"SHT_NOTE"
	.sectionflags	@"SHF_NOTE_NV_TKINFO"
	.tkinfo
        /*0018*/ 	.word	0x00000002
        /*0030*/ 	.string	""
        /*0030*/ 	.string	"ptxas"
        /*0030*/ 	.string	"Cuda compilation tools, release 13.0, V13.0.88"
        /*0030*/ 	.string	"Build cuda_13.0.r13.0/compiler.36424714_0"
        /*0030*/ 	.string	"-arch sm_100 -m 64 "



//--------------------- .note.nv.cuinfo           --------------------------
	.section	.note.nv.cuinfo,"",@"SHT_NOTE"
	.sectionflags	@"SHF_NOTE_NV_CUINFO"
        /*0018*/ 	.short	0x0002
        /*001a*/ 	.short	0x0064
        /*001c*/ 	.short	0x0082
	.zero		2


//--------------------- .nv.info                  --------------------------
	.section	.nv.info,"",@"SHT_CUDA_INFO"
	.align	4


	//----- nvinfo : EIATTR_REGCOUNT
	.align		4
        /*0000*/ 	.byte	0x04, 0x2f
        /*0002*/ 	.short	(.L_1 - .L_0)
	.align		4
.L_0:
        /*0004*/ 	.word	index@(_Z14ultimateTaskeriiPiS_S_S_S_S_S_)
        /*0008*/ 	.word	0x00000013


	//----- nvinfo : EIATTR_FRAME_SIZE
	.align		4
.L_1:
        /*000c*/ 	.byte	0x04, 0x11
        /*000e*/ 	.short	(.L_3 - .L_2)
	.align		4
.L_2:
        /*0010*/ 	.word	index@(_Z14ultimateTaskeriiPiS_S_S_S_S_S_)
        /*0014*/ 	.word	0x00000000


	//----- nvinfo : EIATTR_MIN_STACK_SIZE
	.align		4
.L_3:
        /*0018*/ 	.byte	0x04, 0x12
        /*001a*/ 	.short	(.L_5 - .L_4)
	.align		4
.L_4:
        /*001c*/ 	.word	index@(_Z14ultimateTaskeriiPiS_S_S_S_S_S_)
        /*0020*/ 	.word	0x00000000
.L_5:


//--------------------- .nv.compat                --------------------------
	.section	.nv.compat,"",@"SHT_CUDA_COMPAT_INFO"
	.align	4
        /*0000*/ 	.byte	0x02, 0x09, 0x00, 0x00, 0x02, 0x02, 0x01, 0x00, 0x02, 0x05, 0x05, 0x00, 0x03, 0x07, 0x01, 0x01
        /*0010*/ 	.byte	0x02, 0x03, 0x00, 0x00, 0x02, 0x06, 0x01, 0x00, 0x04, 0x0b, 0x08, 0x00, 0x09, 0x00, 0x00, 0x00
        /*0020*/ 	.byte	0x00, 0x00, 0x00, 0x00


//--------------------- .nv.info._Z14ultimateTaskeriiPiS_S_S_S_S_S_ --------------------------
	.section	.nv.info._Z14ultimateTaskeriiPiS_S_S_S_S_S_,"",@"SHT_CUDA_INFO"
	.sectionflags	@""
	.align	4


	//----- nvinfo : EIATTR_CUDA_API_VERSION
	.align		4
        /*0000*/ 	.byte	0x04, 0x37
        /*0002*/ 	.short	(.L_7 - .L_6)
.L_6:
        /*0004*/ 	.word	0x00000082


	//----- nvinfo : EIATTR_KPARAM_INFO
	.align		4
.L_7:
        /*0008*/ 	.byte	0x04, 0x17
        /*000a*/ 	.short	(.L_9 - .L_8)
.L_8:
        /*000c*/ 	.word	0x00000000
        /*0010*/ 	.short	0x0008
        /*0012*/ 	.short	0x0038
        /*0014*/ 	.byte	0x00, 0xf5, 0x21, 0x00


	//----- nvinfo : EIATTR_KPARAM_INFO
	.align		4
.L_9:
        /*0018*/ 	.byte	0x04, 0x17
        /*001a*/ 	.short	(.L_11 - .L_10)
.L_10:
        /*001c*/ 	.word	0x00000000
        /*0020*/ 	.short	0x0007
        /*0022*/ 	.short	0x0030
        /*0024*/ 	.byte	0x00, 0xf5, 0x21, 0x00


	//----- nvinfo : EIATTR_KPARAM_INFO
	.align		4
.L_11:
        /*0028*/ 	.byte	0x04, 0x17
        /*002a*/ 	.short	(.L_13 - .L_12)
.L_12:
        /*002c*/ 	.word	0x00000000
        /*0030*/ 	.short	0x0006
        /*0032*/ 	.short	0x0028
        /*0034*/ 	.byte	0x00, 0xf5, 0x21, 0x00


	//----- nvinfo : EIATTR_KPARAM_INFO
	.align		4
.L_13:
        /*0038*/ 	.byte	0x04, 0x17
        /*003a*/ 	.short	(.L_15 - .L_14)
.L_14:
        /*003c*/ 	.word	0x00000000
        /*0040*/ 	.short	0x0005
        /*0042*/ 	.short	0x0020
        /*0044*/ 	.byte	0x00, 0xf5, 0x21, 0x00


	//----- nvinfo : EIATTR_KPARAM_INFO
	.align		4
.L_15:
        /*0048*/ 	.byte	0x04, 0x17
        /*004a*/ 	.short	(.L_17 - .L_16)
.L_16:
        /*004c*/ 	.word	0x00000000
        /*0050*/ 	.short	0x0004
        /*0052*/ 	.short	0x0018
        /*0054*/ 	.byte	0x00, 0xf5, 0x21, 0x00


	//----- nvinfo : EIATTR_KPARAM_INFO
	.align		4
.L_17:
        /*0058*/ 	.byte	0x04, 0x17
        /*005a*/ 	.short	(.L_19 - .L_18)
.L_18:
        /*005c*/ 	.word	0x00000000
        /*0060*/ 	.short	0x0003
        /*0062*/ 	.short	0x0010
        /*0064*/ 	.byte	0x00, 0xf5, 0x21, 0x00


	//----- nvinfo : EIATTR_KPARAM_INFO
	.align		4
.L_19:
        /*0068*/ 	.byte	0x04, 0x17
        /*006a*/ 	.short	(.L_21 - .L_20)
.L_20:
        /*006c*/ 	.word	0x00000000
        /*0070*/ 	.short	0x0002
        /*0072*/ 	.short	0x0008
        /*0074*/ 	.byte	0x00, 0xf5, 0x21, 0x00


	//----- nvinfo : EIATTR_KPARAM_INFO
	.align		4
.L_21:
        /*0078*/ 	.byte	0x04, 0x17
        /*007a*/ 	.short	(.L_23 - .L_22)
.L_22:
        /*007c*/ 	.word	0x00000000
        /*0080*/ 	.short	0x0001
        /*0082*/ 	.short	0x0004
        /*0084*/ 	.byte	0x00, 0xf0, 0x11, 0x00


	//----- nvinfo : EIATTR_KPARAM_INFO
	.align		4
.L_23:
        /*0088*/ 	.byte	0x04, 0x17
        /*008a*/ 	.short	(.L_25 - .L_24)
.L_24:
        /*008c*/ 	.word	0x00000000
        /*0090*/ 	.short	0x0000
        /*0092*/ 	.short	0x0000
        /*0094*/ 	.byte	0x00, 0xf0, 0x11, 0x00


	//----- nvinfo : EIATTR_SPARSE_MMA_MASK
	.align		4
.L_25:
        /*0098*/ 	.byte	0x03, 0x50
        /*009a*/ 	.short	0x0000


	//----- nvinfo : EIATTR_MAXREG_COUNT
	.align		4
        /*009c*/ 	.byte	0x03, 0x1b
        /*009e*/ 	.short	0x00ff


	//----- nvinfo : EIATTR_NUM_BARRIERS
	.align		4
        /*00a0*/ 	.byte	0x02, 0x4c
        /*00a2*/ 	.byte	0x01
	.zero		1


	//----- nvinfo : EIATTR_MERCURY_ISA_VERSION
	.align		4
        /*00a4*/ 	.byte	0x03, 0x5f
        /*00a6*/ 	.short	0x0101


	//----- nvinfo : EIATTR_VRC_CTA_INIT_COUNT
	.align		4
        /*00a8*/ 	.byte	0x02, 0x4a
	.zero		1
	.zero		1


	//----- nvinfo : EIATTR_EXIT_INSTR_OFFSETS
	.align		4
        /*00ac*/ 	.byte	0x04, 0x1c
        /*00ae*/ 	.short	(.L_27 - .L_26)


	//   ....[0]....
.L_26:
        /*00b0*/ 	.word	0x00000bd0


	//   ....[1]....
        /*00b4*/ 	.word	0x00001590


	//----- nvinfo : EIATTR_CRS_STACK_SIZE
	.align		4
.L_27:
        /*00b8*/ 	.byte	0x04, 0x1e
        /*00ba*/ 	.short	(.L_29 - .L_28)
.L_28:
        /*00bc*/ 	.word	0x00000000


	//----- nvinfo : EIATTR_CBANK_PARAM_SIZE
	.align		4
.L_29:
        /*00c0*/ 	.byte	0x03, 0x19
        /*00c2*/ 	.short	0x0040


	//----- nvinfo : EIATTR_PARAM_CBANK
	.align		4
        /*00c4*/ 	.byte	0x04, 0x0a
        /*00c6*/ 	.short	(.L_31 - .L_30)
	.align		4
.L_30:
        /*00c8*/ 	.word	index@(.nv.constant0._Z14ultimateTaskeriiPiS_S_S_S_S_S_)
        /*00cc*/ 	.short	0x0380
        /*00ce*/ 	.short	0x0040


	//----- nvinfo : EIATTR_SW_WAR
	.align		4
.L_31:
        /*00d0*/ 	.byte	0x04, 0x36
        /*00d2*/ 	.short	(.L_33 - .L_32)
.L_32:
        /*00d4*/ 	.word	0x00000008
.L_33:


//--------------------- .nv.callgraph             --------------------------
	.section	.nv.callgraph,"",@"SHT_CUDA_CALLGRAPH"
	.align	4
	.sectionentsize	8
	.align		4
        /*0000*/ 	.word	0x00000000
	.align		4
        /*0004*/ 	.word	0xffffffff
	.align		4
        /*0008*/ 	.word	0x00000000
	.align		4
        /*000c*/ 	.word	0xfffffffe
	.align		4
        /*0010*/ 	.word	0x00000000
	.align		4
        /*0014*/ 	.word	0xfffffffd
	.align		4
        /*0018*/ 	.word	0x00000000
	.align		4
        /*001c*/ 	.word	0xfffffffc


//--------------------- .text._Z14ultimateTaskeriiPiS_S_S_S_S_S_ --------------------------
	.section	.text._Z14ultimateTaskeriiPiS_S_S_S_S_S_,"ax",@progbits
	.align	128
        .global         _Z14ultimateTaskeriiPiS_S_S_S_S_S_
        .type           _Z14ultimateTaskeriiPiS_S_S_S_S_S_,@function
        .size           _Z14ultimateTaskeriiPiS_S_S_S_S_S_,(.L_x_26 - _Z14ultimateTaskeriiPiS_S_S_S_S_S_)
        .other          _Z14ultimateTaskeriiPiS_S_S_S_S_S_,@"STO_CUDA_ENTRY STV_DEFAULT"
_Z14ultimateTaskeriiPiS_S_S_S_S_S_:
.text._Z14ultimateTaskeriiPiS_S_S_S_S_S_:
[----:B------:R-:W-:Y:S01]  /*0000*/  LDC R1, c[0x0][0x37c] ;  /* 0x0000df00ff017b82 */ /* 0x000fe20000000800 */
[----:B------:R-:W0:Y:S01]  /*0010*/  S2R R0, SR_TID.X ;  /* 0x0000000000007919 */ /* 0x000e220000002100 */
[----:B------:R-:W1:Y:S01]  /*0020*/  LDCU.64 UR12, c[0x0][0x358] ;  /* 0x00006b00ff0c77ac */ /* 0x000e620008000a00 */
[----:B------:R-:W-:Y:S01]  /*0030*/  BSSY.RECONVERGENT B0, `(.L_x_0) ;  /* 0x00000b6000007945 */ /* 0x000fe20003800200 */
[----:B0-----:R-:W-:-:S13]  /*0040*/  ISETP.NE.AND P0, PT, R0, RZ, PT ;  /* 0x000000ff0000720c */ /* 0x001fda0003f05270 */
[----:B-1----:R-:W-:Y:S05]  /*0050*/  @P0 BRA `(.L_x_1) ;  /* 0x0000000800cc0947 */ /* 0x002fea0003800000 */
[----:B------:R-:W0:Y:S02]  /*0060*/  LDCU UR8, c[0x0][0x384] ;  /* 0x00007080ff0877ac */ /* 0x000e240008000800 */
[----:B0-----:R-:W-:-:S09]  /*0070*/  UISETP.GE.AND UP0, UPT, UR8, 0x1, UPT ;  /* 0x000000010800788c */ /* 0x001fd2000bf06270 */
[----:B------:R-:W-:Y:S05]  /*0080*/  BRA.U !UP0, `(.L_x_2) ;  /* 0x0000000508607547 */ /* 0x000fea000b800000 */
[----:B------:R-:W-:Y:S01]  /*0090*/  UISETP.GE.U32.AND UP1, UPT, UR8, 0x8, UPT ;  /* 0x000000080800788c */ /* 0x000fe2000bf26070 */
[----:B------:R-:W-:Y:S01]  /*00a0*/  IMAD.MOV.U32 R2, RZ, RZ, RZ ;  /* 0x000000ffff027224 */ /* 0x000fe200078e00ff */
[----:B------:R-:W-:-:S04]  /*00b0*/  ULOP3.LUT UR9, UR8, 0x7, URZ, 0xc0, !UPT ;  /* 0x0000000708097892 */ /* 0x000fc8000f8ec0ff */
[----:B------:R-:W-:-:S03]  /*00c0*/  UISETP.NE.AND UP0, UPT, UR9, URZ, UPT ;  /* 0x000000ff0900728c */ /* 0x000fc6000bf05270 */
[----:B------:R-:W-:Y:S08]  /*00d0*/  BRA.U !UP1, `(.L_x_3) ;  /* 0x0000000109a47547 */ /* 0x000ff0000b800000 */
[----:B------:R-:W0:Y:S01]  /*00e0*/  LDCU.64 UR6, c[0x0][0x398] ;  /* 0x00007300ff0677ac */ /* 0x000e220008000a00 */
[----:B------:R-:W1:Y:S01]  /*00f0*/  LDCU.64 UR4, c[0x0][0x3a0] ;  /* 0x00007400ff0477ac */ /* 0x000e620008000a00 */
[----:B------:R-:W-:-:S04]  /*0100*/  ULOP3.LUT UR10, UR8, 0x7ffffff8, URZ, 0xc0, !UPT ;  /* 0x7ffffff8080a7892 */ /* 0x000fc8000f8ec0ff */
[----:B------:R-:W-:Y:S02]  /*0110*/  UIADD3 UR11, UPT, UPT, -UR10, URZ, URZ ;  /* 0x000000ff0a0b7290 */ /* 0x000fe4000fffe1ff */
[----:B------:R-:W-:Y:S01]  /*0120*/  IMAD.U32 R2, RZ, RZ, UR10 ;  /* 0x0000000aff027e24 */ /* 0x000fe2000f8e00ff */
[----:B0-----:R-:W-:Y:S02]  /*0130*/  UIADD3 UR6, UP1, UPT, UR6, 0x10, URZ ;  /* 0x0000001006067890 */ /* 0x001fe4000ff3e0ff */
[----:B-1----:R-:W-:Y:S02]  /*0140*/  UIADD3 UR4, UP2, UPT, UR4, 0x10, URZ ;  /* 0x0000001004047890 */ /* 0x002fe4000ff5e0ff */
[----:B------:R-:W-:Y:S02]  /*0150*/  UIADD3.X UR7, UPT, UPT, URZ, UR7, URZ, UP1, !UPT ;  /* 0x00000007ff077290 */ /* 0x000fe40008ffe4ff */
[----:B------:R-:W-:Y:S01]  /*0160*/  MOV R9, UR6 ;  /* 0x0000000600097c02 */ /* 0x000fe20008000f00 */
[----:B------:R-:W-:Y:S01]  /*0170*/  UIADD3.X UR5, UPT, UPT, URZ, UR5, URZ, UP2, !UPT ;  /* 0x00000005ff057290 */ /* 0x000fe200097fe4ff */
[----:B------:R-:W-:-:S02]  /*0180*/  IMAD.U32 R3, RZ, RZ, UR4 ;  /* 0x00000004ff037e24 */ /* 0x000fc4000f8e00ff */
[----:B------:R-:W-:-:S03]  /*0190*/  IMAD.U32 R10, RZ, RZ, UR7 ;  /* 0x00000007ff0a7e24 */ /* 0x000fc6000f8e00ff */
[----:B------:R-:W-:-:S07]  /*01a0*/  MOV R8, UR5 ;  /* 0x0000000500087c02 */ /* 0x000fce0008000f00 */
.L_x_4:
[----:B0-----:R-:W-:Y:S01]  /*01b0*/  IMAD.MOV.U32 R11, RZ, RZ, -0x1 ;  /* 0xffffffffff0b7424 */ /* 0x001fe200078e00ff */
[----:B------:R-:W-:Y:S01]  /*01c0*/  MOV R5, R10 ;  /* 0x0000000a00057202 */ /* 0x000fe20000000f00 */
[----:B------:R-:W-:Y:S01]  /*01d0*/  IMAD.MOV.U32 R4, RZ, RZ, R9 ;  /* 0x000000ffff047224 */ /* 0x000fe200078e0009 */
[----:B------:R-:W-:Y:S01]  /*01e0*/  UIADD3 UR11, UPT, UPT, UR11, 0x8, URZ ;  /* 0x000000080b0b7890 */ /* 0x000fe2000fffe0ff */
[----:B------:R-:W-:Y:S02]  /*01f0*/  IMAD.MOV.U32 R6, RZ, RZ, R3 ;  /* 0x000000ffff067224 */ /* 0x000fe400078e0003 */
[----:B------:R-:W-:Y:S01]  /*0200*/  IMAD.MOV.U32 R7, RZ, RZ, R8 ;  /* 0x000000ffff077224 */ /* 0x000fe200078e0008 */
[----:B------:R0:W-:Y:S01]  /*0210*/  STG.E desc[UR12][R4.64+-0x10], R11 ;  /* 0xfffff00b04007986 */ /* 0x0001e2000c10190c */
[----:B------:R-:W-:Y:S01]  /*0220*/  UISETP.NE.AND UP1, UPT, UR11, URZ, UPT ;  /* 0x000000ff0b00728c */ /* 0x000fe2000bf25270 */
[----:B------:R-:W-:Y:S02]  /*0230*/  IADD3 R3, P1, PT, R6, 0x20, RZ ;  /* 0x0000002006037810 */ /* 0x000fe40007f3e0ff */
[----:B------:R0:W-:Y:S01]  /*0240*/  STG.E desc[UR12][R6.64+-0x10], R11 ;  /* 0xfffff00b06007986 */ /* 0x0001e2000c10190c */
[----:B------:R-:W-:-:S02]  /*0250*/  IADD3 R9, P0, PT, R4, 0x20, RZ ;  /* 0x0000002004097810 */ /* 0x000fc40007f1e0ff */
[----:B------:R-:W-:Y:S01]  /*0260*/  IMAD.X R8, RZ, RZ, R7, P1 ;  /* 0x000000ffff087224 */ /* 0x000fe200008e0607 */
[----:B------:R0:W-:Y:S01]  /*0270*/  STG.E desc[UR12][R4.64+-0xc], R11 ;  /* 0xfffff40b04007986 */ /* 0x0001e2000c10190c */
[----:B------:R-:W-:-:S03]  /*0280*/  IADD3.X R10, PT, PT, RZ, R5, RZ, P0, !PT ;  /* 0x00000005ff0a7210 */ /* 0x000fc600007fe4ff */
[----:B------:R0:W-:Y:S04]  /*0290*/  STG.E desc[UR12][R6.64+-0xc], R11 ;  /* 0xfffff40b06007986 */ /* 0x0001e8000c10190c */
        /* <DEDUP_REMOVED lines=11> */
[----:B------:R0:W-:Y:S01]  /*0350*/  STG.E desc[UR12][R6.64+0xc], R11 ;  /* 0x00000c0b06007986 */ /* 0x0001e2000c10190c */
[----:B------:R-:W-:Y:S05]  /*0360*/  BRA.U UP1, `(.L_x_4) ;  /* 0xfffffffd01907547 */ /* 0x000fea000b83ffff */
.L_x_3:
[----:B------:R-:W-:Y:S05]  /*0370*/  BRA.U !UP0, `(.L_x_2) ;  /* 0x0000000108a47547 */ /* 0x000fea000b800000 */
[----:B------:R-:W-:Y:S02]  /*0380*/  UISETP.GE.U32.AND UP0, UPT, UR9, 0x4, UPT ;  /* 0x000000040900788c */ /* 0x000fe4000bf06070 */
[----:B------:R-:W-:-:S04]  /*0390*/  ULOP3.LUT UR5, UR8, 0x3, URZ, 0xc0, !UPT ;  /* 0x0000000308057892 */ /* 0x000fc8000f8ec0ff */
[----:B------:R-:W-:-:S03]  /*03a0*/  UISETP.NE.AND UP1, UPT, UR5, URZ, UPT ;  /* 0x000000ff0500728c */ /* 0x000fc6000bf25270 */
[----:B------:R-:W-:Y:S08]  /*03b0*/  BRA.U !UP0, `(.L_x_5) ;  /* 0x0000000108387547 */ /* 0x000ff0000b800000 */
[----:B0-----:R-:W0:Y:S01]  /*03c0*/  LDC.64 R4, c[0x0][0x398] ;  /* 0x0000e600ff047b82 */ /* 0x001e220000000a00 */
[----:B------:R-:W-:-:S07]  /*03d0*/  IMAD.MOV.U32 R3, RZ, RZ, -0x1 ;  /* 0xffffffffff037424 */ /* 0x000fce00078e00ff */
[----:B------:R-:W1:Y:S01]  /*03e0*/  LDC.64 R6, c[0x0][0x3a0] ;  /* 0x0000e800ff067b82 */ /* 0x000e620000000a00 */
[----:B0-----:R-:W-:-:S05]  /*03f0*/  IMAD.WIDE.U32 R4, R2, 0x4, R4 ;  /* 0x0000000402047825 */ /* 0x001fca00078e0004 */
[----:B------:R2:W-:Y:S01]  /*0400*/  STG.E desc[UR12][R4.64], R3 ;  /* 0x0000000304007986 */ /* 0x0005e2000c10190c */
[C---:B-1----:R-:W-:Y:S01]  /*0410*/  IMAD.WIDE.U32 R6, R2.reuse, 0x4, R6 ;  /* 0x0000000402067825 */ /* 0x042fe200078e0006 */
[----:B------:R-:W-:-:S04]  /*0420*/  IADD3 R2, PT, PT, R2, 0x4, RZ ;  /* 0x0000000402027810 */ /* 0x000fc80007ffe0ff */
[----:B------:R2:W-:Y:S04]  /*0430*/  STG.E desc[UR12][R6.64], R3 ;  /* 0x0000000306007986 */ /* 0x0005e8000c10190c */
[----:B------:R2:W-:Y:S04]  /*0440*/  STG.E desc[UR12][R4.64+0x4], R3 ;  /* 0x0000040304007986 */ /* 0x0005e8000c10190c */
[----:B------:R2:W-:Y:S04]  /*0450*/  STG.E desc[UR12][R6.64+0x4], R3 ;  /* 0x0000040306007986 */ /* 0x0005e8000c10190c */
[----:B------:R2:W-:Y:S04]  /*0460*/  STG.E desc[UR12][R4.64+0x8], R3 ;  /* 0x0000080304007986 */ /* 0x0005e8000c10190c */
[----:B------:R2:W-:Y:S04]  /*0470*/  STG.E desc[UR12][R6.64+0x8], R3 ;  /* 0x0000080306007986 */ /* 0x0005e8000c10190c */
[----:B------:R2:W-:Y:S04]  /*0480*/  STG.E desc[UR12][R4.64+0xc], R3 ;  /* 0x00000c0304007986 */ /* 0x0005e8000c10190c */
[----:B------:R2:W-:Y:S02]  /*0490*/  STG.E desc[UR12][R6.64+0xc], R3 ;  /* 0x00000c0306007986 */ /* 0x0005e4000c10190c */
.L_x_5:
[----:B------:R-:W-:Y:S05]  /*04a0*/  BRA.U !UP1, `(.L_x_2) ;  /* 0x0000000109587547 */ /* 0x000fea000b800000 */
[----:B------:R-:W-:Y:S02]  /*04b0*/  UISETP.NE.AND UP0, UPT, UR5, 0x1, UPT ;  /* 0x000000010500788c */ /* 0x000fe4000bf05270 */
[----:B------:R-:W-:-:S04]  /*04c0*/  ULOP3.LUT UR4, UR8, 0x1, URZ, 0xc0, !UPT ;  /* 0x0000000108047892 */ /* 0x000fc8000f8ec0ff */
[----:B------:R-:W-:-:S03]  /*04d0*/  UISETP.NE.U32.AND UP1, UPT, UR4, 0x1, UPT ;  /* 0x000000010400788c */ /* 0x000fc6000bf25070 */
[----:B------:R-:W-:Y:S08]  /*04e0*/  BRA.U !UP0, `(.L_x_6) ;  /* 0x0000000108287547 */ /* 0x000ff0000b800000 */
[----:B0-2---:R-:W0:Y:S01]  /*04f0*/  LDC.64 R4, c[0x0][0x398] ;  /* 0x0000e600ff047b82 */ /* 0x005e220000000a00 */
[----:B------:R-:W-:-:S07]  /*0500*/  IMAD.MOV.U32 R3, RZ, RZ, -0x1 ;  /* 0xffffffffff037424 */ /* 0x000fce00078e00ff */
[----:B------:R-:W1:Y:S01]  /*0510*/  LDC.64 R6, c[0x0][0x3a0] ;  /* 0x0000e800ff067b82 */ /* 0x000e620000000a00 */
[----:B0-----:R-:W-:-:S05]  /*0520*/  IMAD.WIDE.U32 R4, R2, 0x4, R4 ;  /* 0x0000000402047825 */ /* 0x001fca00078e0004 */
[----:B------:R3:W-:Y:S01]  /*0530*/  STG.E desc[UR12][R4.64], R3 ;  /* 0x0000000304007986 */ /* 0x0007e2000c10190c */
[----:B-1----:R-:W-:-:S04]  /*0540*/  IMAD.WIDE.U32 R6, R2, 0x4, R6 ;  /* 0x0000000402067825 */ /* 0x002fc800078e0006 */
[----:B------:R-:W-:Y:S01]  /*0550*/  VIADD R2, R2, 0x2 ;  /* 0x0000000202027836 */ /* 0x000fe20000000000 */
[----:B------:R3:W-:Y:S04]  /*0560*/  STG.E desc[UR12][R6.64], R3 ;  /* 0x0000000306007986 */ /* 0x0007e8000c10190c */
[----:B------:R3:W-:Y:S04]  /*0570*/  STG.E desc[UR12][R4.64+0x4], R3 ;  /* 0x0000040304007986 */ /* 0x0007e8000c10190c */
[----:B------:R3:W-:Y:S02]  /*0580*/  STG.E desc[UR12][R6.64+0x4], R3 ;  /* 0x0000040306007986 */ /* 0x0007e4000c10190c */
.L_x_6:
[----:B------:R-:W-:Y:S05]  /*0590*/  BRA.U UP1, `(.L_x_2) ;  /* 0x00000001011c7547 */ /* 0x000fea000b800000 */
[----:B0-23--:R-:W0:Y:S01]  /*05a0*/  LDC.64 R4, c[0x0][0x398] ;  /* 0x0000e600ff047b82 */ /* 0x00de220000000a00 */
[----:B------:R-:W-:-:S07]  /*05b0*/  MOV R9, 0xffffffff ;  /* 0xffffffff00097802 */ /* 0x000fce0000000f00 */
[----:B------:R-:W1:Y:S01]  /*05c0*/  LDC.64 R6, c[0x0][0x3a0] ;  /* 0x0000e800ff067b82 */ /* 0x000e620000000a00 */
[----:B0-----:R-:W-:-:S05]  /*05d0*/  IMAD.WIDE.U32 R4, R2, 0x4, R4 ;  /* 0x0000000402047825 */ /* 0x001fca00078e0004 */
[----:B------:R4:W-:Y:S01]  /*05e0*/  STG.E desc[UR12][R4.64], R9 ;  /* 0x0000000904007986 */ /* 0x0009e2000c10190c */
[----:B-1----:R-:W-:-:S05]  /*05f0*/  IMAD.WIDE.U32 R2, R2, 0x4, R6 ;  /* 0x0000000402027825 */ /* 0x002fca00078e0006 */
[----:B------:R4:W-:Y:S02]  /*0600*/  STG.E desc[UR12][R2.64], R9 ;  /* 0x0000000902007986 */ /* 0x0009e4000c10190c */
.L_x_2:
[----:B------:R-:W1:Y:S02]  /*0610*/  LDC R12, c[0x0][0x380] ;  /* 0x0000e000ff0c7b82 */ /* 0x000e640000000800 */
[----:B-1----:R-:W-:-:S13]  /*0620*/  ISETP.GE.AND P0, PT, R12, 0x1, PT ;  /* 0x000000010c00780c */ /* 0x002fda0003f06270 */
[----:B------:R-:W-:Y:S05]  /*0630*/  @!P0 BRA `(.L_x_1) ;  /* 0x0000000400548947 */ /* 0x000fea0003800000 */
[C---:B------:R-:W-:Y:S01]  /*0640*/  ISETP.GE.U32.AND P1, PT, R12.reuse, 0x8, PT ;  /* 0x000000080c00780c */ /* 0x040fe20003f26070 */
[----:B----4-:R-:W-:Y:S01]  /*0650*/  IMAD.MOV.U32 R2, RZ, RZ, RZ ;  /* 0x000000ffff027224 */ /* 0x010fe200078e00ff */
[----:B------:R-:W-:-:S04]  /*0660*/  LOP3.LUT R14, R12, 0x7, RZ, 0xc0, !PT ;  /* 0x000000070c0e7812 */ /* 0x000fc800078ec0ff */
[----:B------:R-:W-:-:S07]  /*0670*/  ISETP.NE.AND P0, PT, R14, RZ, PT ;  /* 0x000000ff0e00720c */ /* 0x000fce0003f05270 */
[----:B------:R-:W-:Y:S06]  /*0680*/  @!P1 BRA `(.L_x_7) ;  /* 0x00000000009c9947 */ /* 0x000fec0003800000 */
[----:B------:R-:W1:Y:S01]  /*0690*/  LDCU.128 UR8, c[0x0][0x3b0] ;  /* 0x00007600ff0877ac */ /* 0x000e620008000c00 */
[----:B------:R-:W-:-:S05]  /*06a0*/  LOP3.LUT R2, R12, 0x7ffffff8, RZ, 0xc0, !PT ;  /* 0x7ffffff80c027812 */ /* 0x000fca00078ec0ff */
[----:B--23--:R-:W-:Y:S01]  /*06b0*/  IMAD.MOV R3, RZ, RZ, -R2 ;  /* 0x000000ffff037224 */ /* 0x00cfe200078e0a02 */
[----:B-1----:R-:W-:Y:S02]  /*06c0*/  UIADD3 UR6, UP0, UPT, UR8, 0x10, URZ ;  /* 0x0000001008067890 */ /* 0x002fe4000ff1e0ff */
[----:B------:R-:W-:Y:S02]  /*06d0*/  UIADD3 UR4, UP1, UPT, UR10, 0x10, URZ ;  /* 0x000000100a047890 */ /* 0x000fe4000ff3e0ff */
[----:B------:R-:W-:Y:S02]  /*06e0*/  UIADD3.X UR7, UPT, UPT, URZ, UR9, URZ, UP0, !UPT ;  /* 0x00000009ff077290 */ /* 0x000fe400087fe4ff */
[----:B------:R-:W-:Y:S01]  /*06f0*/  UIADD3.X UR5, UPT, UPT, URZ, UR11, URZ, UP1, !UPT ;  /* 0x0000000bff057290 */ /* 0x000fe20008ffe4ff */
[----:B------:R-:W-:Y:S01]  /*0700*/  MOV R10, UR6 ;  /* 0x00000006000a7c02 */ /* 0x000fe20008000f00 */
[----:B------:R-:W-:Y:S02]  /*0710*/  IMAD.U32 R8, RZ, RZ, UR4 ;  /* 0x00000004ff087e24 */ /* 0x000fe4000f8e00ff */
[----:B0-----:R-:W-:-:S02]  /*0720*/  IMAD.U32 R11, RZ, RZ, UR7 ;  /* 0x00000007ff0b7e24 */ /* 0x001fc4000f8e00ff */
[----:B------:R-:W-:-:S07]  /*0730*/  MOV R9, UR5 ;  /* 0x0000000500097c02 */ /* 0x000fce0008000f00 */
.L_x_8:
[----:B-1----:R-:W-:Y:S01]  /*0740*/  IMAD.MOV.U32 R13, RZ, RZ, -0x1 ;  /* 0xffffffffff0d7424 */ /* 0x002fe200078e00ff */
[----:B------:R-:W-:Y:S01]  /*0750*/  MOV R5, R11 ;  /* 0x0000000b00057202 */ /* 0x000fe20000000f00 */
[----:B------:R-:W-:Y:S01]  /*0760*/  IMAD.MOV.U32 R4, RZ, RZ, R10 ;  /* 0x000000ffff047224 */ /* 0x000fe200078e000a */
[----:B------:R-:W-:Y:S01]  /*0770*/  IADD3 R3, PT, PT, R3, 0x8, RZ ;  /* 0x0000000803037810 */ /* 0x000fe20007ffe0ff */
[----:B------:R-:W-:Y:S02]  /*0780*/  IMAD.MOV.U32 R6, RZ, RZ, R8 ;  /* 0x000000ffff067224 */ /* 0x000fe400078e0008 */
[----:B------:R-:W-:Y:S01]  /*0790*/  IMAD.MOV.U32 R7, RZ, RZ, R9 ;  /* 0x000000ffff077224 */ /* 0x000fe200078e0009 */
[----:B------:R1:W-:Y:S01]  /*07a0*/  STG.E desc[UR12][R4.64+-0x10], R13 ;  /* 0xfffff00d04007986 */ /* 0x0003e2000c10190c */
[----:B------:R-:W-:Y:S02]  /*07b0*/  ISETP.NE.AND P1, PT, R3, RZ, PT ;  /* 0x000000ff0300720c */ /* 0x000fe40003f25270 */
[----:B------:R-:W-:Y:S01]  /*07c0*/  IADD3 R10, P2, PT, R4, 0x20, RZ ;  /* 0x00000020040a7810 */ /* 0x000fe20007f5e0ff */
[----:B------:R1:W-:Y:S01]  /*07d0*/  STG.E desc[UR12][R6.64+-0x10], R13 ;  /* 0xfffff00d06007986 */ /* 0x0003e2000c10190c */
[----:B------:R-:W-:-:S03]  /*07e0*/  IADD3 R8, P3, PT, R6, 0x20, RZ ;  /* 0x0000002006087810 */ /* 0x000fc60007f7e0ff */
[----:B------:R1:W-:Y:S01]  /*07f0*/  STG.E desc[UR12][R4.64+-0xc], R13 ;  /* 0xfffff40d04007986 */ /* 0x0003e2000c10190c */
[----:B------:R-:W-:Y:S02]  /*0800*/  IMAD.X R11, RZ, RZ, R5, P2 ;  /* 0x000000ffff0b7224 */ /* 0x000fe400010e0605 */
[----:B------:R-:W-:Y:S01]  /*0810*/  IMAD.X R9, RZ, RZ, R7, P3 ;  /* 0x000000ffff097224 */ /* 0x000fe200018e0607 */
        /* <DEDUP_REMOVED lines=13> */
[----:B------:R-:W-:Y:S05]  /*08f0*/  @P1 BRA `(.L_x_8) ;  /* 0xfffffffc00901947 */ /* 0x000fea000383ffff */
.L_x_7:
[----:B------:R-:W-:Y:S05]  /*0900*/  @!P0 BRA `(.L_x_1) ;  /* 0x0000000000a08947 */ /* 0x000fea0003800000 */
[----:B------:R-:W-:Y:S02]  /*0910*/  ISETP.GE.U32.AND P0, PT, R14, 0x4, PT ;  /* 0x000000040e00780c */ /* 0x000fe40003f06070 */
[----:B-1----:R-:W-:-:S04]  /*0920*/  LOP3.LUT R13, R12, 0x3, RZ, 0xc0, !PT ;  /* 0x000000030c0d7812 */ /* 0x002fc800078ec0ff */
[----:B------:R-:W-:-:S07]  /*0930*/  ISETP.NE.AND P1, PT, R13, RZ, PT ;  /* 0x000000ff0d00720c */ /* 0x000fce0003f25270 */
[----:B------:R-:W-:Y:S06]  /*0940*/  @!P0 BRA `(.L_x_9) ;  /* 0x0000000000388947 */ /* 0x000fec0003800000 */
[----:B0-23--:R-:W0:Y:S01]  /*0950*/  LDC.64 R4, c[0x0][0x3b0] ;  /* 0x0000ec00ff047b82 */ /* 0x00de220000000a00 */
[----:B------:R-:W-:-:S07]  /*0960*/  MOV R3, 0xffffffff ;  /* 0xffffffff00037802 */ /* 0x000fce0000000f00 */
[----:B------:R-:W1:Y:S01]  /*0970*/  LDC.64 R6, c[0x0][0x3b8] ;  /* 0x0000ee00ff067b82 */ /* 0x000e620000000a00 */
[----:B0-----:R-:W-:-:S05]  /*0980*/  IMAD.WIDE.U32 R4, R2, 0x4, R4 ;  /* 0x0000000402047825 */ /* 0x001fca00078e0004 */
[----:B------:R4:W-:Y:S01]  /*0990*/  STG.E desc[UR12][R4.64], R3 ;  /* 0x0000000304007986 */ /* 0x0009e2000c10190c */
[----:B-1----:R-:W-:-:S04]  /*09a0*/  IMAD.WIDE.U32 R6, R2, 0x4, R6 ;  /* 0x0000000402067825 */ /* 0x002fc800078e0006 */
[----:B------:R-:W-:Y:S01]  /*09b0*/  VIADD R2, R2, 0x4 ;  /* 0x0000000402027836 */ /* 0x000fe20000000000 */
[----:B------:R4:W-:Y:S04]  /*09c0*/  STG.E desc[UR12][R6.64], R3 ;  /* 0x0000000306007986 */ /* 0x0009e8000c10190c */
[----:B------:R4:W-:Y:S04]  /*09d0*/  STG.E desc[UR12][R4.64+0x4], R3 ;  /* 0x0000040304007986 */ /* 0x0009e8000c10190c */
[----:B------:R4:W-:Y:S04]  /*09e0*/  STG.E desc[UR12][R6.64+0x4], R3 ;  /* 0x0000040306007986 */ /* 0x0009e8000c10190c */
[----:B------:R4:W-:Y:S04]  /*09f0*/  STG.E desc[UR12][R4.64+0x8], R3 ;  /* 0x0000080304007986 */ /* 0x0009e8000c10190c */
[----:B------:R4:W-:Y:S04]  /*0a00*/  STG.E desc[UR12][R6.64+0x8], R3 ;  /* 0x0000080306007986 */ /* 0x0009e8000c10190c */
[----:B------:R4:W-:Y:S04]  /*0a10*/  STG.E desc[UR12][R4.64+0xc], R3 ;  /* 0x00000c0304007986 */ /* 0x0009e8000c10190c */
[----:B------:R4:W-:Y:S02]  /*0a20*/  STG.E desc[UR12][R6.64+0xc], R3 ;  /* 0x00000c0306007986 */ /* 0x0009e4000c10190c */
.L_x_9:
[----:B------:R-:W-:Y:S05]  /*0a30*/  @!P1 BRA `(.L_x_1) ;  /* 0x0000000000549947 */ /* 0x000fea0003800000 */
[----:B------:R-:W1:Y:S01]  /*0a40*/  LDC.64 R8, c[0x0][0x3b0] ;  /* 0x0000ec00ff087b82 */ /* 0x000e620000000a00 */
[----:B--234-:R-:W-:Y:S02]  /*0a50*/  LOP3.LUT R3, R12, 0x1, RZ, 0xc0, !PT ;  /* 0x000000010c037812 */ /* 0x01cfe400078ec0ff */
[----:B------:R-:W-:Y:S02]  /*0a60*/  ISETP.NE.AND P0, PT, R13, 0x1, PT ;  /* 0x000000010d00780c */ /* 0x000fe40003f05270 */
[----:B------:R-:W-:-:S03]  /*0a70*/  ISETP.NE.U32.AND P1, PT, R3, 0x1, PT ;  /* 0x000000010300780c */ /* 0x000fc60003f25070 */
[----:B0-----:R-:W0:Y:S10]  /*0a80*/  LDC.64 R10, c[0x0][0x3b8] ;  /* 0x0000ee00ff0a7b82 */ /* 0x001e340000000a00 */
[----:B------:R-:W-:Y:S01]  /*0a90*/  @!P1 IMAD.MOV.U32 R13, RZ, RZ, -0x1 ;  /* 0xffffffffff0d9424 */ /* 0x000fe200078e00ff */
[----:B------:R-:W-:Y:S06]  /*0aa0*/  @!P0 BRA `(.L_x_10) ;  /* 0x0000000000288947 */ /* 0x000fec0003800000 */
[----:B------:R-:W2:Y:S01]  /*0ab0*/  LDC.64 R4, c[0x0][0x3b0] ;  /* 0x0000ec00ff047b82 */ /* 0x000ea20000000a00 */
[----:B------:R-:W-:-:S07]  /*0ac0*/  MOV R3, 0xffffffff ;  /* 0xffffffff00037802 */ /* 0x000fce0000000f00 */
[----:B------:R-:W3:Y:S01]  /*0ad0*/  LDC.64 R6, c[0x0][0x3b8] ;  /* 0x0000ee00ff067b82 */ /* 0x000ee20000000a00 */
[----:B--2---:R-:W-:-:S05]  /*0ae0*/  IMAD.WIDE.U32 R4, R2, 0x4, R4 ;  /* 0x0000000402047825 */ /* 0x004fca00078e0004 */
[----:B------:R2:W-:Y:S01]  /*0af0*/  STG.E desc[UR12][R4.64], R3 ;  /* 0x0000000304007986 */ /* 0x0005e2000c10190c */
[----:B---3--:R-:W-:-:S04]  /*0b00*/  IMAD.WIDE.U32 R6, R2, 0x4, R6 ;  /* 0x0000000402067825 */ /* 0x008fc800078e0006 */
[----:B------:R-:W-:Y:S01]  /*0b10*/  VIADD R2, R2, 0x2 ;  /* 0x0000000202027836 */ /* 0x000fe20000000000 */
[----:B------:R2:W-:Y:S04]  /*0b20*/  STG.E desc[UR12][R6.64], R3 ;  /* 0x0000000306007986 */ /* 0x0005e8000c10190c */
[----:B------:R2:W-:Y:S04]  /*0b30*/  STG.E desc[UR12][R4.64+0x4], R3 ;  /* 0x0000040304007986 */ /* 0x0005e8000c10190c */
[----:B------:R2:W-:Y:S02]  /*0b40*/  STG.E desc[UR12][R6.64+0x4], R3 ;  /* 0x0000040306007986 */ /* 0x0005e4000c10190c */
.L_x_10:
[----:B-12---:R-:W-:-:S04]  /*0b50*/  @!P1 IMAD.WIDE.U32 R4, R2, 0x4, R8 ;  /* 0x0000000402049825 */ /* 0x006fc800078e0008 */
[----:B0-----:R-:W-:Y:S01]  /*0b60*/  @!P1 IMAD.WIDE.U32 R2, R2, 0x4, R10 ;  /* 0x0000000402029825 */ /* 0x001fe200078e000a */
[----:B------:R0:W-:Y:S04]  /*0b70*/  @!P1 STG.E desc[UR12][R4.64], R13 ;  /* 0x0000000d04009986 */ /* 0x0001e8000c10190c */
[----:B------:R0:W-:Y:S02]  /*0b80*/  @!P1 STG.E desc[UR12][R2.64], R13 ;  /* 0x0000000d02009986 */ /* 0x0001e4000c10190c */
.L_x_1:
[----:B------:R-:W-:Y:S05]  /*0b90*/  BSYNC.RECONVERGENT B0 ;  /* 0x0000000000007941 */ /* 0x000fea0003800200 */
.L_x_0:
[----:B0---4-:R-:W0:Y:S08]  /*0ba0*/  LDC R2, c[0x0][0x384] ;  /* 0x0000e100ff027b82 */ /* 0x011e300000000800 */
[----:B------:R-:W-:Y:S01]  /*0bb0*/  BAR.SYNC.DEFER_BLOCKING 0x0 ;  /* 0x0000000000007b1d */ /* 0x000fe20000010000 */
[----:B0-----:R-:W-:-:S13]  /*0bc0*/  ISETP.GE.AND P0, PT, R2, 0x1, PT ;  /* 0x000000010200780c */ /* 0x001fda0003f06270 */
[----:B------:R-:W-:Y:S05]  /*0bd0*/  @!P0 EXIT ;  /* 0x000000000000894d */ /* 0x000fea0003800000 */
[----:B--23--:R-:W0:Y:S01]  /*0be0*/  LDC.64 R2, c[0x0][0x3a8] ;  /* 0x0000ea00ff027b82 */ /* 0x00ce220000000a00 */
[----:B-1----:R-:W-:Y:S02]  /*0bf0*/  HFMA2 R5, -RZ, RZ, 0, 0 ;  /* 0x00000000ff057431 */ /* 0x002fe400000001ff */
[----:B------:R-:W-:Y:S02]  /*0c00*/  IMAD.MOV.U32 R4, RZ, RZ, -0x1 ;  /* 0xffffffffff047424 */ /* 0x000fe400078e00ff */
[----:B0-----:R-:W-:-:S07]  /*0c10*/  IMAD.WIDE.U32 R2, R0, 0x4, R2 ;  /* 0x0000000400027825 */ /* 0x001fce00078e0002 */
.L_x_24:
[----:B0-----:R-:W0:Y:S01]  /*0c20*/  LDCU UR8, c[0x0][0x380] ;  /* 0x00007000ff0877ac */ /* 0x001e220008000800 */
[----:B------:R1:W-:Y:S01]  /*0c30*/  STG.E desc[UR12][R2.64], RZ ;  /* 0x000000ff02007986 */ /* 0x0003e2000c10190c */
[----:B------:R-:W-:Y:S01]  /*0c40*/  PRMT R6, RZ, 0x7610, R6 ;  /* 0x00007610ff067816 */ /* 0x000fe20000000006 */
[----:B0-----:R-:W-:-:S09]  /*0c50*/  UISETP.GE.AND UP0, UPT, UR8, 0x1, UPT ;  /* 0x000000010800788c */ /* 0x001fd2000bf06270 */
[----:B-123--:R-:W-:Y:S05]  /*0c60*/  BRA.U !UP0, `(.L_x_11) ;  /* 0x0000000108947547 */ /* 0x00efea000b800000 */
[----:B------:R-:W0:Y:S08]  /*0c70*/  LDC.64 R8, c[0x0][0x390] ;  /* 0x0000e400ff087b82 */ /* 0x000e300000000a00 */
[----:B------:R-:W1:Y:S01]  /*0c80*/  LDC.64 R10, c[0x0][0x3b0] ;  /* 0x0000ec00ff0a7b82 */ /* 0x000e620000000a00 */
[----:B0-----:R-:W-:-:S05]  /*0c90*/  IMAD.WIDE.U32 R8, R5, 0x4, R8 ;  /* 0x0000000405087825 */ /* 0x001fca00078e0008 */
[----:B------:R-:W2:Y:S04]  /*0ca0*/  LDG.E R7, desc[UR12][R8.64] ;  /* 0x0000000c08077981 */ /* 0x000ea8000c1e1900 */
[----:B-1----:R-:W2:Y:S01]  /*0cb0*/  LDG.E R10, desc[UR12][R10.64] ;  /* 0x0000000c0a0a7981 */ /* 0x002ea2000c1e1900 */
[----:B------:R-:W-:Y:S01]  /*0cc0*/  UMOV UR4, URZ ;  /* 0x000000ff00047c82 */ /* 0x000fe20008000000 */
[----:B------:R-:W-:Y:S01]  /*0cd0*/  UMOV UR5, URZ ;  /* 0x000000ff00057c82 */ /* 0x000fe20008000000 */
[----:B--2---:R-:W-:-:S13]  /*0ce0*/  ISETP.NE.AND P0, PT, R10, R7, PT ;  /* 0x000000070a00720c */ /* 0x004fda0003f05270 */
[----:B------:R-:W-:Y:S05]  /*0cf0*/  @!P0 BRA `(.L_x_12) ;  /* 0x0000000000408947 */ /* 0x000fea0003800000 */
[----:B------:R-:W0:Y:S01]  /*0d00*/  LDCU UR8, c[0x0][0x380] ;  /* 0x00007000ff0877ac */ /* 0x000e220008000800 */
[----:B------:R-:W1:Y:S01]  /*0d10*/  LDCU.64 UR10, c[0x0][0x3b0] ;  /* 0x00007600ff0a77ac */ /* 0x000e620008000a00 */
[----:B------:R-:W-:-:S05]  /*0d20*/  UMOV UR4, URZ ;  /* 0x000000ff00047c82 */ /* 0x000fca0008000000 */
.L_x_13:
[----:B------:R-:W-:-:S04]  /*0d30*/  UIADD3 UR4, UPT, UPT, UR4, 0x1, URZ ;  /* 0x0000000104047890 */ /* 0x000fc8000fffe0ff */
[----:B0-----:R-:W-:-:S09]  /*0d40*/  UISETP.NE.AND UP0, UPT, UR4, UR8, UPT ;  /* 0x000000080400728c */ /* 0x001fd2000bf05270 */
[----:B------:R-:W-:Y:S05]  /*0d50*/  BRA.U !UP0, `(.L_x_11) ;  /* 0x0000000108587547 */ /* 0x000fea000b800000 */
[----:B------:R-:W-:-:S04]  /*0d60*/  UIMAD.WIDE.U32 UR6, UR4, 0x4, URZ ;  /* 0x00000004040678a5 */ /* 0x000fc8000f8e00ff */
[----:B-1----:R-:W-:-:S04]  /*0d70*/  UIADD3 UR5, UP0, UPT, UR6, UR10, URZ ;  /* 0x0000000a06057290 */ /* 0x002fc8000ff1e0ff */
[----:B------:R-:W-:Y:S02]  /*0d80*/  UIADD3.X UR9, UPT, UPT, UR7, UR11, URZ, UP0, !UPT ;  /* 0x0000000b07097290 */ /* 0x000fe400087fe4ff */
[----:B------:R-:W-:-:S04]  /*0d90*/  IMAD.U32 R8, RZ, RZ, UR5 ;  /* 0x00000005ff087e24 */ /* 0x000fc8000f8e00ff */
[----:B------:R-:W-:-:S05]  /*0da0*/  IMAD.U32 R9, RZ, RZ, UR9 ;  /* 0x00000009ff097e24 */ /* 0x000fca000f8e00ff */
[----:B------:R-:W2:Y:S02]  /*0db0*/  LDG.E R8, desc[UR12][R8.64] ;  /* 0x0000000c08087981 */ /* 0x000ea4000c1e1900 */
[----:B--2---:R-:W-:-:S13]  /*0dc0*/  ISETP.NE.AND P0, PT, R8, R7, PT ;  /* 0x000000070800720c */ /* 0x004fda0003f05270 */
[----:B------:R-:W-:Y:S05]  /*0dd0*/  @P0 BRA `(.L_x_13) ;  /* 0xfffffffc00d40947 */ /* 0x000fea000383ffff */
[----:B------:R-:W-:Y:S01]  /*0de0*/  UMOV UR4, UR6 ;  /* 0x0000000600047c82 */ /* 0x000fe20008000000 */
[----:B------:R-:W-:-:S05]  /*0df0*/  UMOV UR5, UR7 ;  /* 0x0000000700057c82 */ /* 0x000fca0008000000 */
.L_x_12:
[----:B------:R-:W0:Y:S02]  /*0e00*/  LDCU.64 UR6, c[0x0][0x3b8] ;  /* 0x00007700ff0677ac */ /* 0x000e240008000a00 */
[----:B0-----:R-:W-:-:S04]  /*0e10*/  UIADD3 UR4, UP0, UPT, UR4, UR6, URZ ;  /* 0x0000000604047290 */ /* 0x001fc8000ff1e0ff */
[----:B------:R-:W-:Y:S02]  /*0e20*/  UIADD3.X UR5, UPT, UPT, UR5, UR7, URZ, UP0, !UPT ;  /* 0x0000000705057290 */ /* 0x000fe400087fe4ff */
[----:B------:R-:W-:-:S04]  /*0e30*/  MOV R10, UR4 ;  /* 0x00000004000a7c02 */ /* 0x000fc80008000f00 */
[----:B------:R-:W-:-:S06]  /*0e40*/  IMAD.U32 R11, RZ, RZ, UR5 ;  /* 0x00000005ff0b7e24 */ /* 0x000fcc000f8e00ff */
[----:B------:R-:W2:Y:S01]  /*0e50*/  LDG.E R11, desc[UR12][R10.64] ;  /* 0x0000000c0a0b7981 */ /* 0x000ea2000c1e1900 */
[----:B------:R-:W-:Y:S01]  /*0e60*/  HFMA2 R7, -RZ, RZ, 0, 5.9604644775390625e-08 ;  /* 0x00000001ff077431 */ /* 0x000fe200000001ff */
[----:B--2---:R-:W-:-:S13]  /*0e70*/  ISETP.NE.AND P0, PT, R11, R0, PT ;  /* 0x000000000b00720c */ /* 0x004fda0003f05270 */
[----:B------:R-:W0:Y:S01]  /*0e80*/  @!P0 LDC.64 R8, c[0x0][0x3a0] ;  /* 0x0000e800ff088b82 */ /* 0x000e220000000a00 */
[----:B------:R-:W-:Y:S01]  /*0e90*/  @!P0 PRMT R6, R7, 0x7610, R6 ;  /* 0x0000761007068816 */ /* 0x000fe20000000006 */
[----:B0-----:R-:W-:-:S05]  /*0ea0*/  @!P0 IMAD.WIDE.U32 R8, R5, 0x4, R8 ;  /* 0x0000000405088825 */ /* 0x001fca00078e0008 */
[----:B------:R0:W-:Y:S02]  /*0eb0*/  @!P0 STG.E desc[UR12][R8.64], R0 ;  /* 0x0000000008008986 */ /* 0x0001e4000c10190c */
.L_x_11:
[----:B------:R-:W2:Y:S08]  /*0ec0*/  LDC.64 R10, c[0x0][0x3a0] ;  /* 0x0000e800ff0a7b82 */ /* 0x000eb00000000a00 */
[----:B------:R-:W0:Y:S01]  /*0ed0*/  LDC.64 R12, c[0x0][0x398] ;  /* 0x0000e600ff0c7b82 */ /* 0x000e220000000a00 */
[----:B--2---:R-:W-:-:S07]  /*0ee0*/  IMAD.WIDE.U32 R10, R5, 0x4, R10 ;  /* 0x00000004050a7825 */ /* 0x004fce00078e000a */
[----:B------:R-:W-:Y:S06]  /*0ef0*/  BAR.SYNC.DEFER_BLOCKING 0x0 ;  /* 0x0000000000007b1d */ /* 0x000fec0000010000 */
[----:B------:R-:W2:Y:S01]  /*0f00*/  LDG.E R7, desc[UR12][R10.64] ;  /* 0x0000000c0a077981 */ /* 0x000ea2000c1e1900 */
[----:B0-----:R-:W-:Y:S01]  /*0f10*/  IMAD.WIDE.U32 R8, R5, 0x4, R12 ;  /* 0x0000000405087825 */ /* 0x001fe200078e000c */
[----:B--2---:R-:W-:-:S13]  /*0f20*/  ISETP.NE.AND P0, PT, R7, -0x1, PT ;  /* 0xffffffff0700780c */ /* 0x004fda0003f05270 */
[----:B------:R-:W-:Y:S05]  /*0f30*/  @P0 BRA `(.L_x_14) ;  /* 0x00000004002c0947 */ /* 0x000fea0003800000 */
[----:B------:R-:W-:Y:S01]  /*0f40*/  ISETP.NE.AND P0, PT, R4, -0x1, PT ;  /* 0xffffffff0400780c */ /* 0x000fe20003f05270 */
[----:B------:R-:W-:-:S12]  /*0f50*/  BSSY.RECONVERGENT B0, `(.L_x_15) ;  /* 0x0000010000007945 */ /* 0x000fd80003800200 */
[----:B------:R0:W-:Y:S01]  /*0f60*/  @!P0 STG.E desc[UR12][R2.64], RZ ;  /* 0x000000ff02008986 */ /* 0x0001e2000c10190c */
[----:B------:R-:W-:Y:S05]  /*0f70*/  @!P0 BRA `(.L_x_16) ;  /* 0x0000000000348947 */ /* 0x000fea0003800000 */
[----:B------:R-:W2:Y:S01]  /*0f80*/  LDC.64 R14, c[0x0][0x388] ;  /* 0x0000e200ff0e7b82 */ /* 0x000ea20000000a00 */
[----:B------:R-:W-:Y:S01]  /*0f90*/  ISETP.NE.AND P0, PT, R5, RZ, PT ;  /* 0x000000ff0500720c */ /* 0x000fe20003f05270 */
[----:B------:R-:W-:-:S04]  /*0fa0*/  IMAD.WIDE R12, R4, 0x4, R12 ;  /* 0x00000004040c7825 */ /* 0x000fc800078e020c */
[----:B------:R-:W-:Y:S02]  /*0fb0*/  IMAD.MOV.U32 R7, RZ, RZ, RZ ;  /* 0x000000ffff077224 */ /* 0x000fe400078e00ff */
[----:B------:R-:W3:Y:S06]  /*0fc0*/  LDG.E R12, desc[UR12][R12.64] ;  /* 0x0000000c0c0c7981 */ /* 0x000eec000c1e1900 */
[----:B------:R-:W4:Y:S01]  /*0fd0*/  @P0 LDG.E R7, desc[UR12][R8.64+-0x4] ;  /* 0xfffffc0c08070981 */ /* 0x000f22000c1e1900 */
[----:B--2---:R-:W-:-:S06]  /*0fe0*/  IMAD.WIDE R14, R4, 0x4, R14 ;  /* 0x00000004040e7825 */ /* 0x004fcc00078e020e */
[----:B------:R-:W3:Y:S02]  /*0ff0*/  LDG.E R15, desc[UR12][R14.64] ;  /* 0x0000000c0e0f7981 */ /* 0x000ee4000c1e1900 */
[----:B---3--:R-:W-:-:S04]  /*1000*/  IADD3 R16, PT, PT, R12, R15, RZ ;  /* 0x0000000f0c107210 */ /* 0x008fc80007ffe0ff */
[----:B----4-:R-:W-:-:S13]  /*1010*/  ISETP.GE.AND P0, PT, R7, R16, PT ;  /* 0x000000100700720c */ /* 0x010fda0003f06270 */
[----:B------:R-:W-:Y:S01]  /*1020*/  @!P0 IMAD.MOV.U32 R7, RZ, RZ, 0x1 ;  /* 0x00000001ff078424 */ /* 0x000fe200078e00ff */
[----:B------:R2:W-:Y:S04]  /*1030*/  @P0 STG.E desc[UR12][R2.64], RZ ;  /* 0x000000ff02000986 */ /* 0x0005e8000c10190c */
[----:B------:R2:W-:Y:S02]  /*1040*/  @!P0 STG.E desc[UR12][R2.64], R7 ;  /* 0x0000000702008986 */ /* 0x0005e4000c10190c */
.L_x_16:
[----:B-1----:R-:W-:Y:S05]  /*1050*/  BSYNC.RECONVERGENT B0 ;  /* 0x0000000000007941 */ /* 0x002fea0003800200 */
.L_x_15:
[----:B------:R-:W-:Y:S01]  /*1060*/  BAR.SYNC.DEFER_BLOCKING 0x0 ;  /* 0x0000000000007b1d */ /* 0x000fe20000010000 */
[----:B------:R-:W-:-:S09]  /*1070*/  UISETP.GE.AND UP0, UPT, UR8, 0x1, UPT ;  /* 0x000000010800788c */ /* 0x000fd2000bf06270 */
[----:B------:R-:W-:Y:S05]  /*1080*/  BRA.U !UP0, `(.L_x_14) ;  /* 0x0000000108d87547 */ /* 0x000fea000b800000 */
[----:B------:R-:W1:Y:S01]  /*1090*/  LDC.64 R14, c[0x0][0x3a8] ;  /* 0x0000ea00ff0e7b82 */ /* 0x000e620000000a00 */
[----:B--2---:R-:W-:Y:S01]  /*10a0*/  MOV R7, RZ ;  /* 0x000000ff00077202 */ /* 0x004fe20000000f00 */
[----:B------:R-:W2:Y:S06]  /*10b0*/  LDCU UR4, c[0x0][0x380] ;  /* 0x00007000ff0477ac */ /* 0x000eac0008000800 */
.L_x_18:
[----:B-1----:R-:W-:-:S06]  /*10c0*/  IMAD.WIDE.U32 R12, R7, 0x4, R14 ;  /* 0x00000004070c7825 */ /* 0x002fcc00078e000e */
[----:B------:R-:W3:Y:S02]  /*10d0*/  LDG.E R12, desc[UR12][R12.64] ;  /* 0x0000000c0c0c7981 */ /* 0x000ee4000c1e1900 */
[----:B---3--:R-:W-:-:S13]  /*10e0*/  ISETP.NE.AND P0, PT, R12, RZ, PT ;  /* 0x000000ff0c00720c */ /* 0x008fda0003f05270 */
[----:B------:R-:W-:Y:S05]  /*10f0*/  @!P0 BRA `(.L_x_17) ;  /* 0x0000000000108947 */ /* 0x000fea0003800000 */
[----:B------:R-:W-:-:S05]  /*1100*/  VIADD R7, R7, 0x1 ;  /* 0x0000000107077836 */ /* 0x000fca0000000000 */
[----:B--2---:R-:W-:-:S13]  /*1110*/  ISETP.NE.AND P0, PT, R7, UR4, PT ;  /* 0x0000000407007c0c */ /* 0x004fda000bf05270 */
[----:B------:R-:W-:Y:S05]  /*1120*/  @P0 BRA `(.L_x_18) ;  /* 0xfffffffc00e40947 */ /* 0x000fea000383ffff */
[----:B------:R-:W-:Y:S05]  /*1130*/  BRA `(.L_x_14) ;  /* 0x0000000000ac7947 */ /* 0x000fea0003800000 */
.L_x_17:
[----:B------:R-:W-:Y:S01]  /*1140*/  ISETP.NE.AND P0, PT, R7, R0, PT ;  /* 0x000000000700720c */ /* 0x000fe20003f05270 */
[----:B------:R-:W-:-:S12]  /*1150*/  BSSY.RECONVERGENT B0, `(.L_x_14) ;  /* 0x0000029000007945 */ /* 0x000fd80003800200 */
[----:B------:R-:W-:Y:S05]  /*1160*/  @P0 BRA `(.L_x_19) ;  /* 0x00000000009c0947 */ /* 0x000fea0003800000 */
[----:B------:R-:W1:Y:S01]  /*1170*/  LDC.64 R6, c[0x0][0x3b0] ;  /* 0x0000ec00ff067b82 */ /* 0x000e620000000a00 */
[----:B------:R3:W-:Y:S01]  /*1180*/  STG.E desc[UR12][R10.64], R0 ;  /* 0x000000000a007986 */ /* 0x0007e2000c10190c */
[----:B------:R-:W4:Y:S03]  /*1190*/  LDCU.64 UR8, c[0x0][0x3b0] ;  /* 0x00007600ff0877ac */ /* 0x000f260008000a00 */
[----:B-1----:R-:W5:Y:S01]  /*11a0*/  LDG.E R6, desc[UR12][R6.64] ;  /* 0x0000000c06067981 */ /* 0x002f62000c1e1900 */
[----:B--2---:R-:W-:Y:S01]  /*11b0*/  UMOV UR4, URZ ;  /* 0x000000ff00047c82 */ /* 0x004fe20008000000 */
[----:B------:R-:W-:Y:S01]  /*11c0*/  UMOV UR5, URZ ;  /* 0x000000ff00057c82 */ /* 0x000fe20008000000 */
[----:B-----5:R-:W-:-:S13]  /*11d0*/  ISETP.NE.AND P0, PT, R6, -0x1, PT ;  /* 0xffffffff0600780c */ /* 0x020fda0003f05270 */
[----:B---34-:R-:W-:Y:S05]  /*11e0*/  @!P0 BRA `(.L_x_20) ;  /* 0x0000000000448947 */ /* 0x018fea0003800000 */
[----:B------:R-:W1:Y:S01]  /*11f0*/  LDCU UR5, c[0x0][0x380] ;  /* 0x00007000ff0577ac */ /* 0x000e620008000800 */
[----:B------:R-:W2:Y:S01]  /*1200*/  LDCU.64 UR10, c[0x0][0x3b0] ;  /* 0x00007600ff0a77ac */ /* 0x000ea20008000a00 */
[----:B------:R-:W-:-:S05]  /*1210*/  UMOV UR4, URZ ;  /* 0x000000ff00047c82 */ /* 0x000fca0008000000 */
.L_x_21:
[----:B------:R-:W-:Y:S01]  /*1220*/  UIADD3 UR4, UPT, UPT, UR4, 0x1, URZ ;  /* 0x0000000104047890 */ /* 0x000fe2000fffe0ff */
[----:B------:R-:W-:-:S03]  /*1230*/  HFMA2 R6, -RZ, RZ, 0, 5.9604644775390625e-08 ;  /* 0x00000001ff067431 */ /* 0x000fc600000001ff */
[----:B-1----:R-:W-:-:S09]  /*1240*/  UISETP.NE.AND UP0, UPT, UR4, UR5, UPT ;  /* 0x000000050400728c */ /* 0x002fd2000bf05270 */
[----:B------:R-:W-:Y:S05]  /*1250*/  BRA.U !UP0, `(.L_x_19) ;  /* 0x0000000108607547 */ /* 0x000fea000b800000 */
[----:B------:R-:W-:-:S04]  /*1260*/  UIMAD.WIDE.U32 UR6, UR4, 0x4, URZ ;  /* 0x00000004040678a5 */ /* 0x000fc8000f8e00ff */
[----:B--2---:R-:W-:-:S04]  /*1270*/  UIADD3 UR8, UP0, UPT, UR6, UR10, URZ ;  /* 0x0000000a06087290 */ /* 0x004fc8000ff1e0ff */
[----:B------:R-:W-:Y:S02]  /*1280*/  UIADD3.X UR9, UPT, UPT, UR7, UR11, URZ, UP0, !UPT ;  /* 0x0000000b07097290 */ /* 0x000fe400087fe4ff */
[----:B------:R-:W-:-:S04]  /*1290*/  IMAD.U32 R6, RZ, RZ, UR8 ;  /* 0x00000008ff067e24 */ /* 0x000fc8000f8e00ff */
[----:B------:R-:W-:-:S05]  /*12a0*/  MOV R7, UR9 ;  /* 0x0000000900077c02 */ /* 0x000fca0008000f00 */
[----:B------:R-:W2:Y:S02]  /*12b0*/  LDG.E R6, desc[UR12][R6.64] ;  /* 0x0000000c06067981 */ /* 0x000ea4000c1e1900 */
[----:B--2---:R-:W-:-:S13]  /*12c0*/  ISETP.NE.AND P0, PT, R6, -0x1, PT ;  /* 0xffffffff0600780c */ /* 0x004fda0003f05270 */
[----:B------:R-:W-:Y:S05]  /*12d0*/  @P0 BRA `(.L_x_21) ;  /* 0xfffffffc00d00947 */ /* 0x000fea000383ffff */
[----:B------:R-:W-:Y:S01]  /*12e0*/  UMOV UR4, UR6 ;  /* 0x0000000600047c82 */ /* 0x000fe20008000000 */
[----:B------:R-:W-:-:S05]  /*12f0*/  UMOV UR5, UR7 ;  /* 0x0000000700057c82 */ /* 0x000fca0008000000 */
.L_x_20:
[----:B------:R-:W1:Y:S01]  /*1300*/  LDC.64 R6, c[0x0][0x390] ;  /* 0x0000e400ff067b82 */ /* 0x000e620000000a00 */
[----:B------:R-:W2:Y:S01]  /*1310*/  LDCU.64 UR6, c[0x0][0x3b8] ;  /* 0x00007700ff0677ac */ /* 0x000ea20008000a00 */
[----:B-1----:R-:W-:-:S06]  /*1320*/  IMAD.WIDE.U32 R6, R5, 0x4, R6 ;  /* 0x0000000405067825 */ /* 0x002fcc00078e0006 */
[----:B------:R1:W3:Y:S01]  /*1330*/  LDG.E R7, desc[UR12][R6.64] ;  /* 0x0000000c06077981 */ /* 0x0002e2000c1e1900 */
[----:B--2---:R-:W-:Y:S01]  /*1340*/  UIADD3 UR4, UP0, UPT, UR4, UR6, URZ ;  /* 0x0000000604047290 */ /* 0x004fe2000ff1e0ff */
[----:B------:R-:W-:Y:S01]  /*1350*/  IMAD.U32 R10, RZ, RZ, UR8 ;  /* 0x00000008ff0a7e24 */ /* 0x000fe2000f8e00ff */
[----:B------:R-:W-:Y:S01]  /*1360*/  MOV R11, UR9 ;  /* 0x00000009000b7c02 */ /* 0x000fe20008000f00 */
[----:B------:R-:W-:Y:S01]  /*1370*/  IMAD.MOV.U32 R14, RZ, RZ, 0x1 ;  /* 0x00000001ff0e7424 */ /* 0x000fe200078e00ff */
[----:B------:R-:W-:Y:S02]  /*1380*/  UIADD3.X UR5, UPT, UPT, UR5, UR7, URZ, UP0, !UPT ;  /* 0x0000000705057290 */ /* 0x000fe400087fe4ff */
[----:B------:R-:W-:Y:S02]  /*1390*/  IMAD.U32 R12, RZ, RZ, UR4 ;  /* 0x00000004ff0c7e24 */ /* 0x000fe4000f8e00ff */
[----:B-1----:R-:W-:Y:S02]  /*13a0*/  PRMT R6, R14, 0x7610, R6 ;  /* 0x000076100e067816 */ /* 0x002fe40000000006 */
[----:B------:R-:W-:Y:S01]  /*13b0*/  MOV R13, UR5 ;  /* 0x00000005000d7c02 */ /* 0x000fe20008000f00 */
[----:B---3--:R1:W-:Y:S04]  /*13c0*/  STG.E desc[UR12][R10.64], R7 ;  /* 0x000000070a007986 */ /* 0x0083e8000c10190c */
[----:B------:R1:W-:Y:S02]  /*13d0*/  STG.E desc[UR12][R12.64], R0 ;  /* 0x000000000c007986 */ /* 0x0003e4000c10190c */
.L_x_19:
[----:B--2---:R-:W-:Y:S05]  /*13e0*/  BSYNC.RECONVERGENT B0 ;  /* 0x0000000000007941 */ /* 0x004fea0003800200 */
.L_x_14:
[----:B------:R-:W-:Y:S01]  /*13f0*/  PRMT R6, R6, 0x9910, RZ ;  /* 0x0000991006067816 */ /* 0x000fe200000000ff */
[----:B------:R-:W-:Y:S03]  /*1400*/  BAR.SYNC.DEFER_BLOCKING 0x0 ;  /* 0x0000000000007b1d */ /* 0x000fe60000010000 */
[----:B------:R-:W-:-:S03]  /*1410*/  ISETP.NE.AND P0, PT, R6, RZ, PT ;  /* 0x000000ff0600720c */ /* 0x000fc60003f05270 */
[----:B------:R-:W-:Y:S10]  /*1420*/  BSSY.RECONVERGENT B0, `(.L_x_22) ;  /* 0x0000011000007945 */ /* 0x000ff40003800200 */
[----:B------:R-:W-:Y:S05]  /*1430*/  @!P0 BRA `(.L_x_23) ;  /* 0x00000000003c8947 */ /* 0x000fea0003800000 */
[----:B------:R-:W-:Y:S02]  /*1440*/  ISETP.NE.AND P0, PT, R4, -0x1, PT ;  /* 0xffffffff0400780c */ /* 0x000fe40003f05270 */
[----:B------:R-:W-:-:S11]  /*1450*/  ISETP.NE.AND P1, PT, R5, RZ, PT ;  /* 0x000000ff0500720c */ /* 0x000fd60003f25270 */
[----:B-1----:R-:W1:Y:S08]  /*1460*/  @P0 LDC.64 R10, c[0x0][0x398] ;  /* 0x0000e600ff0a0b82 */ /* 0x002e700000000a00 */
[----:B--2---:R-:W2:Y:S01]  /*1470*/  @P0 LDC.64 R6, c[0x0][0x388] ;  /* 0x0000e200ff060b82 */ /* 0x004ea20000000a00 */
[----:B-1----:R-:W-:-:S06]  /*1480*/  @P0 IMAD.WIDE R10, R4, 0x4, R10 ;  /* 0x00000004040a0825 */ /* 0x002fcc00078e020a */
[----:B------:R-:W3:Y:S01]  /*1490*/  @P0 LDG.E R11, desc[UR12][R10.64] ;  /* 0x0000000c0a0b0981 */ /* 0x000ee2000c1e1900 */
[----:B--2---:R-:W-:-:S04]  /*14a0*/  @P0 IMAD.WIDE R6, R4, 0x4, R6 ;  /* 0x0000000404060825 */ /* 0x004fc800078e0206 */
[----:B------:R-:W-:Y:S02]  /*14b0*/  HFMA2 R4, -RZ, RZ, 0, 0 ;  /* 0x00000000ff047431 */ /* 0x000fe400000001ff */
[----:B------:R-:W3:Y:S04]  /*14c0*/  @P0 LDG.E R6, desc[UR12][R6.64] ;  /* 0x0000000c06060981 */ /* 0x000ee8000c1e1900 */
[----:B------:R-:W2:Y:S01]  /*14d0*/  @P1 LDG.E R4, desc[UR12][R8.64+-0x4] ;  /* 0xfffffc0c08041981 */ /* 0x000ea2000c1e1900 */
[----:B------:R-:W-:Y:S01]  /*14e0*/  IMAD.MOV.U32 R13, RZ, RZ, RZ ;  /* 0x000000ffff0d7224 */ /* 0x000fe200078e00ff */
[----:B---3--:R-:W-:-:S04]  /*14f0*/  @P0 IADD3 R13, PT, PT, R6, R11, RZ ;  /* 0x0000000b060d0210 */ /* 0x008fc80007ffe0ff */
[----:B--2---:R-:W-:-:S05]  /*1500*/  VIMNMX R13, PT, PT, R13, R4, !PT ;  /* 0x000000040d0d7248 */ /* 0x004fca0007fe0100 */
[----:B------:R3:W-:Y:S01]  /*1510*/  STG.E desc[UR12][R8.64], R13 ;  /* 0x0000000d08007986 */ /* 0x0007e2000c10190c */
[----:B------:R-:W-:-:S07]  /*1520*/  IMAD.MOV.U32 R4, RZ, RZ, R5 ;  /* 0x000000ffff047224 */ /* 0x000fce00078e0005 */
.L_x_23:
[----:B-1----:R-:W-:Y:S05]  /*1530*/  BSYNC.RECONVERGENT B0 ;  /* 0x0000000000007941 */ /* 0x002fea0003800200 */
.L_x_22:
[----:B------:R-:W1:Y:S01]  /*1540*/  LDCU UR4, c[0x0][0x384] ;  /* 0x00007080ff0477ac */ /* 0x000e620008000800 */
[----:B------:R-:W-:Y:S01]  /*1550*/  IADD3 R5, PT, PT, R5, 0x1, RZ ;  /* 0x0000000105057810 */ /* 0x000fe20007ffe0ff */
[----:B------:R-:W-:Y:S03]  /*1560*/  BAR.SYNC.DEFER_BLOCKING 0x0 ;  /* 0x0000000000007b1d */ /* 0x000fe60000010000 */
[----:B-1----:R-:W-:-:S13]  /*1570*/  ISETP.NE.AND P0, PT, R5, UR4, PT ;  /* 0x0000000405007c0c */ /* 0x002fda000bf05270 */
[----:B------:R-:W-:Y:S05]  /*1580*/  @P0 BRA `(.L_x_24) ;  /* 0xfffffff400a40947 */ /* 0x000fea000383ffff */
[----:B------:R-:W-:Y:S05]  /*1590*/  EXIT ;  /* 0x000000000000794d */ /* 0x000fea0003800000 */
.L_x_25:
[----:B------:R-:W-:-:S00]  /*15a0*/  BRA `(.L_x_25) ;  /* 0xfffffffc00fc7947 */ /* 0x000fc0000383ffff */
[----:B------:R-:W-:-:S00]  /*15b0*/  NOP ;  /* 0x0000000000007918 */ /* 0x000fc00000000000 */
        /* <DEDUP_REMOVED lines=12> */
.L_x_26:


//--------------------- .nv.shared.reserved.0     --------------------------
	.section	.nv.shared.reserved.0,"aw",@nobits
	.weak		__nv_reservedSMEM_offset_0_alias
	.size		__nv_reservedSMEM_offset_0_alias, 0, 64
	.other		__nv_reservedSMEM_offset_0_alias,@"STO_CUDA_RESERVED_SHARED STV_DEFAULT"
__nv_reservedSMEM_offset_0_alias:
	.zero		0
	.zero		64


//--------------------- .nv.constant0._Z14ultimateTaskeriiPiS_S_S_S_S_S_ --------------------------
	.section	.nv.constant0._Z14ultimateTaskeriiPiS_S_S_S_S_S_,"a",@progbits
	.sectionflags	@""
	.align	4
.nv.constant0._Z14ultimateTaskeriiPiS_S_S_S_S_S_:
	.zero		960


//--------------------- SYMBOLS --------------------------

	.type		.nv.reservedSmem.offset0,@object
	.size		.nv.reservedSmem.offset0,0x4
